//
// Generated by NVIDIA NVVM Compiler
//
// Compiler Build ID: CL-36424714
// Cuda compilation tools, release 13.0, V13.0.88
// Based on NVVM 20.0.0
//

.version 9.0
.target sm_100
.address_size 64

	// .globl	_Z14GPU_Matrix_AddPKiS0_PiRS_

.visible .entry _Z14GPU_Matrix_AddPKiS0_PiRS_(
	.param .u64 .ptr .align 1 _Z14GPU_Matrix_AddPKiS0_PiRS__param_0,
	.param .u64 .ptr .align 1 _Z14GPU_Matrix_AddPKiS0_PiRS__param_1,
	.param .u64 .ptr .align 1 _Z14GPU_Matrix_AddPKiS0_PiRS__param_2,
	.param .u64 .ptr .align 1 _Z14GPU_Matrix_AddPKiS0_PiRS__param_3
)
{
	.reg .b32 	%r<5>;
	.reg .b64 	%rd<11>;

	ld.param.u64 	%rd1, [_Z14GPU_Matrix_AddPKiS0_PiRS__param_0];
	ld.param.u64 	%rd2, [_Z14GPU_Matrix_AddPKiS0_PiRS__param_1];
	ld.param.u64 	%rd3, [_Z14GPU_Matrix_AddPKiS0_PiRS__param_2];
	cvta.to.global.u64 	%rd4, %rd3;
	cvta.to.global.u64 	%rd5, %rd2;
	cvta.to.global.u64 	%rd6, %rd1;
	mov.u32 	%r1, %tid.x;
	mul.wide.u32 	%rd7, %r1, 4;
	add.s64 	%rd8, %rd6, %rd7;
	ld.global.u32 	%r2, [%rd8];
	add.s64 	%rd9, %rd5, %rd7;
	ld.global.u32 	%r3, [%rd9];
	add.s32 	%r4, %r3, %r2;
	add.s64 	%rd10, %rd4, %rd7;
	st.global.u32 	[%rd10], %r4;
	ret;

}
	// .globl	_Z16GPU_Matrix_MinusPKiS0_PiRS_
.visible .entry _Z16GPU_Matrix_MinusPKiS0_PiRS_(
	.param .u64 .ptr .align 1 _Z16GPU_Matrix_MinusPKiS0_PiRS__param_0,
	.param .u64 .ptr .align 1 _Z16GPU_Matrix_MinusPKiS0_PiRS__param_1,
	.param .u64 .ptr .align 1 _Z16GPU_Matrix_MinusPKiS0_PiRS__param_2,
	.param .u64 .ptr .align 1 _Z16GPU_Matrix_MinusPKiS0_PiRS__param_3
)
{
	.reg .b32 	%r<5>;
	.reg .b64 	%rd<11>;

	ld.param.u64 	%rd1, [_Z16GPU_Matrix_MinusPKiS0_PiRS__param_0];
	ld.param.u64 	%rd2, [_Z16GPU_Matrix_MinusPKiS0_PiRS__param_1];
	ld.param.u64 	%rd3, [_Z16GPU_Matrix_MinusPKiS0_PiRS__param_2];
	cvta.to.global.u64 	%rd4, %rd3;
	cvta.to.global.u64 	%rd5, %rd2;
	cvta.to.global.u64 	%rd6, %rd1;
	mov.u32 	%r1, %tid.x;
	mul.wide.u32 	%rd7, %r1, 4;
	add.s64 	%rd8, %rd6, %rd7;
	ld.global.u32 	%r2, [%rd8];
	add.s64 	%rd9, %rd5, %rd7;
	ld.global.u32 	%r3, [%rd9];
	sub.s32 	%r4, %r2, %r3;
	add.s64 	%rd10, %rd4, %rd7;
	st.global.u32 	[%rd10], %r4;
	ret;

}
	// .globl	_Z19GPU_Matrix_MultiplyPKiS0_PiRS_
.visible .entry _Z19GPU_Matrix_MultiplyPKiS0_PiRS_(
	.param .u64 .ptr .align 1 _Z19GPU_Matrix_MultiplyPKiS0_PiRS__param_0,
	.param .u64 .ptr .align 1 _Z19GPU_Matrix_MultiplyPKiS0_PiRS__param_1,
	.param .u64 .ptr .align 1 _Z19GPU_Matrix_MultiplyPKiS0_PiRS__param_2,
	.param .u64 .ptr .align 1 _Z19GPU_Matrix_MultiplyPKiS0_PiRS__param_3
)
{
	.reg .pred 	%p<3>;
	.reg .b32 	%r<18>;
	.reg .b64 	%rd<15>;

	ld.param.u64 	%rd5, [_Z19GPU_Matrix_MultiplyPKiS0_PiRS__param_0];
	ld.param.u64 	%rd6, [_Z19GPU_Matrix_MultiplyPKiS0_PiRS__param_1];
	ld.param.u64 	%rd7, [_Z19GPU_Matrix_MultiplyPKiS0_PiRS__param_2];
	ld.param.u64 	%rd8, [_Z19GPU_Matrix_MultiplyPKiS0_PiRS__param_3];
	cvta.to.global.u64 	%rd1, %rd8;
	ld.global.u32 	%r16, [%rd1];
	setp.lt.s32 	%p1, %r16, 1;
	@%p1 bra 	$L__BB2_3;
	mov.u32 	%r9, %tid.x;
	cvta.to.global.u64 	%rd9, %rd7;
	mul.wide.u32 	%rd10, %r9, 4;
	add.s64 	%rd2, %rd9, %rd10;
	div.s32 	%r3, %r9, %r16;
	mul.lo.s32 	%r10, %r3, %r16;
	sub.s32 	%r2, %r9, %r10;
	cvta.to.global.u64 	%rd3, %rd5;
	cvta.to.global.u64 	%rd4, %rd6;
	mov.b32 	%r17, 0;
$L__BB2_2:
	mad.lo.s32 	%r11, %r16, %r3, %r17;
	mul.wide.s32 	%rd11, %r11, 4;
	add.s64 	%rd12, %rd3, %rd11;
	ld.global.u32 	%r12, [%rd12];
	mad.lo.s32 	%r13, %r16, %r17, %r2;
	mul.wide.s32 	%rd13, %r13, 4;
	add.s64 	%rd14, %rd4, %rd13;
	ld.global.u32 	%r14, [%rd14];
	mul.lo.s32 	%r15, %r14, %r12;
	st.global.u32 	[%rd2], %r15;
	add.s32 	%r17, %r17, 1;
	ld.global.u32 	%r16, [%rd1];
	setp.lt.s32 	%p2, %r17, %r16;
	@%p2 bra 	$L__BB2_2;
$L__BB2_3:
	ret;

}


// ===== COMPILED SASS (sm_100) =====

	.target	sm_100

	.elftype	@"ET_EXEC"


//--------------------- .note.nv.tkinfo           --------------------------
	.section	.note.nv.tkinfo,"",@"SHT_NOTE"
	.sectionflags	@"SHF_NOTE_NV_TKINFO"
	.tkinfo
        /*0018*/ 	.word	0x00000002
        /*0030*/ 	.string	""
        /*0030*/ 	.string	"ptxas"
        /*0030*/ 	.string	"Cuda compilation tools, release 13.0, V13.0.88"
        /*0030*/ 	.string	"Build cuda_13.0.r13.0/compiler.36424714_0"
        /*0030*/ 	.string	"-arch sm_100 -m 64 "



//--------------------- .note.nv.cuinfo           --------------------------
	.section	.note.nv.cuinfo,"",@"SHT_NOTE"
	.sectionflags	@"SHF_NOTE_NV_CUINFO"
        /*0018*/ 	.short	0x0002
        /*001a*/ 	.short	0x0064
        /*001c*/ 	.short	0x0082
	.zero		2


//--------------------- .nv.info                  --------------------------
	.section	.nv.info,"",@"SHT_CUDA_INFO"
	.align	4


	//----- nvinfo : EIATTR_REGCOUNT
	.align		4
        /*0000*/ 	.byte	0x04, 0x2f
        /*0002*/ 	.short	(.L_1 - .L_0)
	.align		4
.L_0:
        /*0004*/ 	.word	index@(_Z14GPU_Matrix_AddPKiS0_PiRS_)
        /*0008*/ 	.word	0x0000000c


	//----- nvinfo : EIATTR_FRAME_SIZE
	.align		4
.L_1:
        /*000c*/ 	.byte	0x04, 0x11
        /*000e*/ 	.short	(.L_3 - .L_2)
	.align		4
.L_2:
        /*0010*/ 	.word	index@(_Z14GPU_Matrix_AddPKiS0_PiRS_)
        /*0014*/ 	.word	0x00000000


	//----- nvinfo : EIATTR_REGCOUNT
	.align		4
.L_3:
        /*0018*/ 	.byte	0x04, 0x2f
        /*001a*/ 	.short	(.L_5 - .L_4)
	.align		4
.L_4:
        /*001c*/ 	.word	index@(_Z16GPU_Matrix_MinusPKiS0_PiRS_)
        /*0020*/ 	.word	0x0000000c


	//----- nvinfo : EIATTR_FRAME_SIZE
	.align		4
.L_5:
        /*0024*/ 	.byte	0x04, 0x11
        /*0026*/ 	.short	(.L_7 - .L_6)
	.align		4
.L_6:
        /*0028*/ 	.word	index@(_Z16GPU_Matrix_MinusPKiS0_PiRS_)
        /*002c*/ 	.word	0x00000000


	//----- nvinfo : EIATTR_REGCOUNT
	.align		4
.L_7:
        /*0030*/ 	.byte	0x04, 0x2f
        /*0032*/ 	.short	(.L_9 - .L_8)
	.align		4
.L_8:
        /*0034*/ 	.word	index@(_Z19GPU_Matrix_MultiplyPKiS0_PiRS_)
        /*0038*/ 	.word	0x00000016


	//----- nvinfo : EIATTR_FRAME_SIZE
	.align		4
.L_9:
        /*003c*/ 	.byte	0x04, 0x11
        /*003e*/ 	.short	(.L_11 - .L_10)
	.align		4
.L_10:
        /*0040*/ 	.word	index@(_Z19GPU_Matrix_MultiplyPKiS0_PiRS_)
        /*0044*/ 	.word	0x00000000


	//----- nvinfo : EIATTR_MIN_STACK_SIZE
	.align		4
.L_11:
        /*0048*/ 	.byte	0x04, 0x12
        /*004a*/ 	.short	(.L_13 - .L_12)
	.align		4
.L_12:
        /*004c*/ 	.word	index@(_Z19GPU_Matrix_MultiplyPKiS0_PiRS_)
        /*0050*/ 	.word	0x00000000


	//----- nvinfo : EIATTR_MIN_STACK_SIZE
	.align		4
.L_13:
        /*0054*/ 	.byte	0x04, 0x12
        /*0056*/ 	.short	(.L_15 - .L_14)
	.align		4
.L_14:
        /*0058*/ 	.word	index@(_Z16GPU_Matrix_MinusPKiS0_PiRS_)
        /*005c*/ 	.word	0x00000000


	//----- nvinfo : EIATTR_MIN_STACK_SIZE
	.align		4
.L_15:
        /*0060*/ 	.byte	0x04, 0x12
        /*0062*/ 	.short	(.L_17 - .L_16)
	.align		4
.L_16:
        /*0064*/ 	.word	index@(_Z14GPU_Matrix_AddPKiS0_PiRS_)
        /*0068*/ 	.word	0x00000000
.L_17:


//--------------------- .nv.compat                --------------------------
	.section	.nv.compat,"",@"SHT_CUDA_COMPAT_INFO"
	.align	4
        /*0000*/ 	.byte	0x02, 0x09, 0x00, 0x00, 0x02, 0x02, 0x01, 0x00, 0x02, 0x05, 0x05, 0x00, 0x03, 0x07, 0x01, 0x01
        /*0010*/ 	.byte	0x02, 0x03, 0x00, 0x00, 0x02, 0x06, 0x01, 0x00, 0x04, 0x0b, 0x08, 0x00, 0x09, 0x00, 0x00, 0x00
        /*0020*/ 	.byte	0x00, 0x00, 0x00, 0x00


//--------------------- .nv.info._Z19GPU_Matrix_MultiplyPKiS0_PiRS_ --------------------------
	.section	.nv.info._Z19GPU_Matrix_MultiplyPKiS0_PiRS_,"",@"SHT_CUDA_INFO"
	.sectionflags	@""
	.align	4


	//----- nvinfo : EIATTR_CUDA_API_VERSION
	.align		4
        /*0000*/ 	.byte	0x04, 0x37
        /*0002*/ 	.short	(.L_19 - .L_18)
.L_18:
        /*0004*/ 	.word	0x00000082


	//----- nvinfo : EIATTR_KPARAM_INFO
	.align		4
.L_19:
        /*0008*/ 	.byte	0x04, 0x17
        /*000a*/ 	.short	(.L_21 - .L_20)
.L_20:
        /*000c*/ 	.word	0x00000000
        /*0010*/ 	.short	0x0003
        /*0012*/ 	.short	0x0018
        /*0014*/ 	.byte	0x00, 0xf5, 0x21, 0x00


	//----- nvinfo : EIATTR_KPARAM_INFO
	.align		4
.L_21:
        /*0018*/ 	.byte	0x04, 0x17
        /*001a*/ 	.short	(.L_23 - .L_22)
.L_22:
        /*001c*/ 	.word	0x00000000
        /*0020*/ 	.short	0x0002
        /*0022*/ 	.short	0x0010
        /*0024*/ 	.byte	0x00, 0xf5, 0x21, 0x00


	//----- nvinfo : EIATTR_KPARAM_INFO
	.align		4
.L_23:
        /*0028*/ 	.byte	0x04, 0x17
        /*002a*/ 	.short	(.L_25 - .L_24)
.L_24:
        /*002c*/ 	.word	0x00000000
        /*0030*/ 	.short	0x0001
        /*0032*/ 	.short	0x0008
        /*0034*/ 	.byte	0x00, 0xf5, 0x21, 0x00


	//----- nvinfo : EIATTR_KPARAM_INFO
	.align		4
.L_25:
        /*0038*/ 	.byte	0x04, 0x17
        /*003a*/ 	.short	(.L_27 - .L_26)
.L_26:
        /*003c*/ 	.word	0x00000000
        /*0040*/ 	.short	0x0000
        /*0042*/ 	.short	0x0000
        /*0044*/ 	.byte	0x00, 0xf5, 0x21, 0x00


	//----- nvinfo : EIATTR_SPARSE_MMA_MASK
	.align		4
.L_27:
        /*0048*/ 	.byte	0x03, 0x50
        /*004a*/ 	.short	0x0000


	//----- nvinfo : EIATTR_MAXREG_COUNT
	.align		4
        /*004c*/ 	.byte	0x03, 0x1b
        /*004e*/ 	.short	0x00ff


	//----- nvinfo : EIATTR_MERCURY_ISA_VERSION
	.align		4
        /*0050*/ 	.byte	0x03, 0x5f
        /*0052*/ 	.short	0x0101


	//----- nvinfo : EIATTR_VRC_CTA_INIT_COUNT
	.align		4
        /*0054*/ 	.byte	0x02, 0x4a
	.zero		1
	.zero		1


	//----- nvinfo : EIATTR_EXIT_INSTR_OFFSETS
	.align		4
        /*0058*/ 	.byte	0x04, 0x1c
        /*005a*/ 	.short	(.L_29 - .L_28)


	//   ....[0]....
.L_28:
        /*005c*/ 	.word	0x00000050


	//   ....[1]....
        /*0060*/ 	.word	0x00000340


	//----- nvinfo : EIATTR_CBANK_PARAM_SIZE
	.align		4
.L_29:
        /*0064*/ 	.byte	0x03, 0x19
        /*0066*/ 	.short	0x0020


	//----- nvinfo : EIATTR_PARAM_CBANK
	.align		4
        /*0068*/ 	.byte	0x04, 0x0a
        /*006a*/ 	.short	(.L_31 - .L_30)
	.align		4
.L_30:
        /*006c*/ 	.word	index@(.nv.constant0._Z19GPU_Matrix_MultiplyPKiS0_PiRS_)
        /*0070*/ 	.short	0x0380
        /*0072*/ 	.short	0x0020


	//----- nvinfo : EIATTR_SW_WAR
	.align		4
.L_31:
        /*0074*/ 	.byte	0x04, 0x36
        /*0076*/ 	.short	(.L_33 - .L_32)
.L_32:
        /*0078*/ 	.word	0x00000008
.L_33:


//--------------------- .nv.info._Z16GPU_Matrix_MinusPKiS0_PiRS_ --------------------------
	.section	.nv.info._Z16GPU_Matrix_MinusPKiS0_PiRS_,"",@"SHT_CUDA_INFO"
	.sectionflags	@""
	.align	4


	//----- nvinfo : EIATTR_CUDA_API_VERSION
	.align		4
        /*0000*/ 	.byte	0x04, 0x37
        /*0002*/ 	.short	(.L_35 - .L_34)
.L_34:
        /*0004*/ 	.word	0x00000082


	//----- nvinfo : EIATTR_KPARAM_INFO
	.align		4
.L_35:
        /*0008*/ 	.byte	0x04, 0x17
        /*000a*/ 	.short	(.L_37 - .L_36)
.L_36:
        /*000c*/ 	.word	0x00000000
        /*0010*/ 	.short	0x0003
        /*0012*/ 	.short	0x0018
        /*0014*/ 	.byte	0x00, 0xf5, 0x21, 0x00


	//----- nvinfo : EIATTR_KPARAM_INFO
	.align		4
.L_37:
        /*0018*/ 	.byte	0x04, 0x17
        /*001a*/ 	.short	(.L_39 - .L_38)
.L_38:
        /*001c*/ 	.word	0x00000000
        /*0020*/ 	.short	0x0002
        /*0022*/ 	.short	0x0010
        /*0024*/ 	.byte	0x00, 0xf5, 0x21, 0x00


	//----- nvinfo : EIATTR_KPARAM_INFO
	.align		4
.L_39:
        /*0028*/ 	.byte	0x04, 0x17
        /*002a*/ 	.short	(.L_41 - .L_40)
.L_40:
        /*002c*/ 	.word	0x00000000
        /*0030*/ 	.short	0x0001
        /*0032*/ 	.short	0x0008
        /*0034*/ 	.byte	0x00, 0xf5, 0x21, 0x00


	//----- nvinfo : EIATTR_KPARAM_INFO
	.align		4
.L_41:
        /*0038*/ 	.byte	0x04, 0x17
        /*003a*/ 	.short	(.L_43 - .L_42)
.L_42:
        /*003c*/ 	.word	0x00000000
        /*0040*/ 	.short	0x0000
        /*0042*/ 	.short	0x0000
        /*0044*/ 	.byte	0x00, 0xf5, 0x21, 0x00


	//----- nvinfo : EIATTR_SPARSE_MMA_MASK
	.align		4
.L_43:
        /*0048*/ 	.byte	0x03, 0x50
        /*004a*/ 	.short	0x0000


	//----- nvinfo : EIATTR_MAXREG_COUNT
	.align		4
        /*004c*/ 	.byte	0x03, 0x1b
        /*004e*/ 	.short	0x00ff


	//----- nvinfo : EIATTR_MERCURY_ISA_VERSION
	.align		4
        /*0050*/ 	.byte	0x03, 0x5f
        /*0052*/ 	.short	0x0101


	//----- nvinfo : EIATTR_VRC_CTA_INIT_COUNT
	.align		4
        /*0054*/ 	.byte	0x02, 0x4a
	.zero		1
	.zero		1


	//----- nvinfo : EIATTR_EXIT_INSTR_OFFSETS
	.align		4
        /*0058*/ 	.byte	0x04, 0x1c
        /*005a*/ 	.short	(.L_45 - .L_44)


	//   ....[0]....
.L_44:
        /*005c*/ 	.word	0x000000d0


	//----- nvinfo : EIATTR_CBANK_PARAM_SIZE
	.align		4
.L_45:
        /*0060*/ 	.byte	0x03, 0x19
        /*0062*/ 	.short	0x0020


	//----- nvinfo : EIATTR_PARAM_CBANK
	.align		4
        /*0064*/ 	.byte	0x04, 0x0a
        /*0066*/ 	.short	(.L_47 - .L_46)
	.align		4
.L_46:
        /*0068*/ 	.word	index@(.nv.constant0._Z16GPU_Matrix_MinusPKiS0_PiRS_)
        /*006c*/ 	.short	0x0380
        /*006e*/ 	.short	0x0020


	//----- nvinfo : EIATTR_SW_WAR
	.align		4
.L_47:
        /*0070*/ 	.byte	0x04, 0x36
        /*0072*/ 	.short	(.L_49 - .L_48)
.L_48:
        /*0074*/ 	.word	0x00000008
.L_49:


//--------------------- .nv.info._Z14GPU_Matrix_AddPKiS0_PiRS_ --------------------------
	.section	.nv.info._Z14GPU_Matrix_AddPKiS0_PiRS_,"",@"SHT_CUDA_INFO"
	.sectionflags	@""
	.align	4


	//----- nvinfo : EIATTR_CUDA_API_VERSION
	.align		4
        /*0000*/ 	.byte	0x04, 0x37
        /*0002*/ 	.short	(.L_51 - .L_50)
.L_50:
        /*0004*/ 	.word	0x00000082


	//----- nvinfo : EIATTR_KPARAM_INFO
	.align		4
.L_51:
        /*0008*/ 	.byte	0x04, 0x17
        /*000a*/ 	.short	(.L_53 - .L_52)
.L_52:
        /*000c*/ 	.word	0x00000000
        /*0010*/ 	.short	0x0003
        /*0012*/ 	.short	0x0018
        /*0014*/ 	.byte	0x00, 0xf5, 0x21, 0x00


	//----- nvinfo : EIATTR_KPARAM_INFO
	.align		4
.L_53:
        /*0018*/ 	.byte	0x04, 0x17
        /*001a*/ 	.short	(.L_55 - .L_54)
.L_54:
        /*001c*/ 	.word	0x00000000
        /*0020*/ 	.short	0x0002
        /*0022*/ 	.short	0x0010
        /*0024*/ 	.byte	0x00, 0xf5, 0x21, 0x00


	//----- nvinfo : EIATTR_KPARAM_INFO
	.align		4
.L_55:
        /*0028*/ 	.byte	0x04, 0x17
        /*002a*/ 	.short	(.L_57 - .L_56)
.L_56:
        /*002c*/ 	.word	0x00000000
        /*0030*/ 	.short	0x0001
        /*0032*/ 	.short	0x0008
        /*0034*/ 	.byte	0x00, 0xf5, 0x21, 0x00


	//----- nvinfo : EIATTR_KPARAM_INFO
	.align		4
.L_57:
        /*0038*/ 	.byte	0x04, 0x17
        /*003a*/ 	.short	(.L_59 - .L_58)
.L_58:
        /*003c*/ 	.word	0x00000000
        /*0040*/ 	.short	0x0000
        /*0042*/ 	.short	0x0000
        /*0044*/ 	.byte	0x00, 0xf5, 0x21, 0x00


	//----- nvinfo : EIATTR_SPARSE_MMA_MASK
	.align		4
.L_59:
        /*0048*/ 	.byte	0x03, 0x50
        /*004a*/ 	.short	0x0000


	//----- nvinfo : EIATTR_MAXREG_COUNT
	.align		4
        /*004c*/ 	.byte	0x03, 0x1b
        /*004e*/ 	.short	0x00ff


	//----- nvinfo : EIATTR_MERCURY_ISA_VERSION
	.align		4
        /*0050*/ 	.byte	0x03, 0x5f
        /*0052*/ 	.short	0x0101


	//----- nvinfo : EIATTR_VRC_CTA_INIT_COUNT
	.align		4
        /*0054*/ 	.byte	0x02, 0x4a
	.zero		1
	.zero		1


	//----- nvinfo : EIATTR_EXIT_INSTR_OFFSETS
	.align		4
        /*0058*/ 	.byte	0x04, 0x1c
        /*005a*/ 	.short	(.L_61 - .L_60)


	//   ....[0]....
.L_60:
        /*005c*/ 	.word	0x000000d0


	//----- nvinfo : EIATTR_CBANK_PARAM_SIZE
	.align		4
.L_61:
        /*0060*/ 	.byte	0x03, 0x19
        /*0062*/ 	.short	0x0020


	//----- nvinfo : EIATTR_PARAM_CBANK
	.align		4
        /*0064*/ 	.byte	0x04, 0x0a
        /*0066*/ 	.short	(.L_63 - .L_62)
	.align		4
.L_62:
        /*0068*/ 	.word	index@(.nv.constant0._Z14GPU_Matrix_AddPKiS0_PiRS_)
        /*006c*/ 	.short	0x0380
        /*006e*/ 	.short	0x0020


	//----- nvinfo : EIATTR_SW_WAR
	.align		4
.L_63:
        /*0070*/ 	.byte	0x04, 0x36
        /*0072*/ 	.short	(.L_65 - .L_64)
.L_64:
        /*0074*/ 	.word	0x00000008
.L_65:


//--------------------- .nv.callgraph             --------------------------
	.section	.nv.callgraph,"",@"SHT_CUDA_CALLGRAPH"
	.align	4
	.sectionentsize	8
	.align		4
        /*0000*/ 	.word	0x00000000
	.align		4
        /*0004*/ 	.word	0xffffffff
	.align		4
        /*0008*/ 	.word	0x00000000
	.align		4
        /*000c*/ 	.word	0xfffffffe
	.align		4
        /*0010*/ 	.word	0x00000000
	.align		4
        /*0014*/ 	.word	0xfffffffd
	.align		4
        /*0018*/ 	.word	0x00000000
	.align		4
        /*001c*/ 	.word	0xfffffffc


//--------------------- .text._Z19GPU_Matrix_MultiplyPKiS0_PiRS_ --------------------------
	.section	.text._Z19GPU_Matrix_MultiplyPKiS0_PiRS_,"ax",@progbits
	.align	128
        .global         _Z19GPU_Matrix_MultiplyPKiS0_PiRS_
        .type           _Z19GPU_Matrix_MultiplyPKiS0_PiRS_,@function
        .size           _Z19GPU_Matrix_MultiplyPKiS0_PiRS_,(.L_x_4 - _Z19GPU_Matrix_MultiplyPKiS0_PiRS_)
        .other          _Z19GPU_Matrix_MultiplyPKiS0_PiRS_,@"STO_CUDA_ENTRY STV_DEFAULT"
_Z19GPU_Matrix_MultiplyPKiS0_PiRS_:
.text._Z19GPU_Matrix_MultiplyPKiS0_PiRS_:
[----:B------:R-:W-:Y:S08]  /*0000*/  LDC R1, c[0x0][0x37c] ;  /* 0x0000df00ff017b82 */ /* 0x000ff00000000800 */
[----:B------:R-:W0:Y:S01]  /*0010*/  LDC.64 R12, c[0x0][0x398] ;  /* 0x0000e600ff0c7b82 */ /* 0x000e220000000a00 */
[----:B------:R-:W0:Y:S02]  /*0020*/  LDCU.64 UR6, c[0x0][0x358] ;  /* 0x00006b00ff0677ac */ /* 0x000e240008000a00 */
[----:B0-----:R-:W2:Y:S02]  /*0030*/  LDG.E R0, desc[UR6][R12.64] ;  /* 0x000000060c007981 */ /* 0x001ea4000c1e1900 */
[----:B--2---:R-:W-:-:S13]  /*0040*/  ISETP.GE.AND P0, PT, R0, 0x1, PT ;  /* 0x000000010000780c */ /* 0x004fda0003f06270 */
[----:B------:R-:W-:Y:S05]  /*0050*/  @!P0 EXIT ;  /* 0x000000000000894d */ /* 0x000fea0003800000 */
[-C--:B------:R-:W-:Y:S01]  /*0060*/  IABS R5, R0.reuse ;  /* 0x0000000000057213 */ /* 0x080fe20000000000 */
[----:B------:R-:W0:Y:S01]  /*0070*/  S2R R7, SR_TID.X ;  /* 0x0000000000077919 */ /* 0x000e220000002100 */
[----:B------:R-:W-:Y:S01]  /*0080*/  IABS R10, R0 ;  /* 0x00000000000a7213 */ /* 0x000fe20000000000 */
[----:B------:R-:W-:Y:S01]  /*0090*/  UMOV UR4, URZ ;  /* 0x000000ff00047c82 */ /* 0x000fe20008000000 */
[----:B------:R-:W1:Y:S08]  /*00a0*/  I2F.RP R4, R5 ;  /* 0x0000000500047306 */ /* 0x000e700000209400 */
[----:B-1----:R-:W1:Y:S01]  /*00b0*/  MUFU.RCP R4, R4 ;  /* 0x0000000400047308 */ /* 0x002e620000001000 */
[----:B0-----:R-:W-:-:S02]  /*00c0*/  IABS R8, R7 ;  /* 0x0000000700087213 */ /* 0x001fc40000000000 */
[----:B-1----:R-:W-:-:S05]  /*00d0*/  IADD3 R2, PT, PT, R4, 0xffffffe, RZ ;  /* 0x0ffffffe04027810 */ /* 0x002fca0007ffe0ff */
[----:B------:R0:W1:Y:S02]  /*00e0*/  F2I.FTZ.U32.TRUNC.NTZ R3, R2 ;  /* 0x0000000200037305 */ /* 0x000064000021f000 */
[----:B0-----:R-:W-:Y:S01]  /*00f0*/  HFMA2 R2, -RZ, RZ, 0, 0 ;  /* 0x00000000ff027431 */ /* 0x001fe200000001ff */
[----:B-1----:R-:W-:-:S05]  /*0100*/  IADD3 R6, PT, PT, RZ, -R3, RZ ;  /* 0x80000003ff067210 */ /* 0x002fca0007ffe0ff */
[----:B------:R-:W-:Y:S02]  /*0110*/  IMAD R9, R6, R5, RZ ;  /* 0x0000000506097224 */ /* 0x000fe400078e02ff */
[----:B------:R-:W-:Y:S02]  /*0120*/  IMAD.MOV.U32 R6, RZ, RZ, R8 ;  /* 0x000000ffff067224 */ /* 0x000fe400078e0008 */
[----:B------:R-:W-:-:S04]  /*0130*/  IMAD.HI.U32 R3, R3, R9, R2 ;  /* 0x0000000903037227 */ /* 0x000fc800078e0002 */
[----:B------:R-:W-:Y:S02]  /*0140*/  IMAD.MOV R9, RZ, RZ, -R10 ;  /* 0x000000ffff097224 */ /* 0x000fe400078e0a0a */
[----:B------:R-:W-:-:S04]  /*0150*/  IMAD.HI.U32 R4, R3, R6, RZ ;  /* 0x0000000603047227 */ /* 0x000fc800078e00ff */
[----:B------:R-:W-:Y:S02]  /*0160*/  IMAD R2, R4, R9, R6 ;  /* 0x0000000904027224 */ /* 0x000fe400078e0206 */
[----:B------:R-:W0:Y:S03]  /*0170*/  LDC.64 R8, c[0x0][0x390] ;  /* 0x0000e400ff087b82 */ /* 0x000e260000000a00 */
[----:B------:R-:W-:-:S13]  /*0180*/  ISETP.GT.U32.AND P2, PT, R5, R2, PT ;  /* 0x000000020500720c */ /* 0x000fda0003f44070 */
[-C--:B------:R-:W-:Y:S01]  /*0190*/  @!P2 IADD3 R2, PT, PT, R2, -R5.reuse, RZ ;  /* 0x800000050202a210 */ /* 0x080fe20007ffe0ff */
[----:B------:R-:W-:Y:S01]  /*01a0*/  @!P2 VIADD R4, R4, 0x1 ;  /* 0x000000010404a836 */ /* 0x000fe20000000000 */
[----:B------:R-:W-:Y:S02]  /*01b0*/  ISETP.NE.AND P2, PT, R0, RZ, PT ;  /* 0x000000ff0000720c */ /* 0x000fe40003f45270 */
[----:B------:R-:W-:Y:S02]  /*01c0*/  ISETP.GE.U32.AND P0, PT, R2, R5, PT ;  /* 0x000000050200720c */ /* 0x000fe40003f06070 */
[----:B------:R-:W-:-:S04]  /*01d0*/  LOP3.LUT R2, R7, R0, RZ, 0x3c, !PT ;  /* 0x0000000007027212 */ /* 0x000fc800078e3cff */
[----:B------:R-:W-:Y:S02]  /*01e0*/  ISETP.GE.AND P1, PT, R2, RZ, PT ;  /* 0x000000ff0200720c */ /* 0x000fe40003f26270 */
[----:B------:R-:W1:Y:S05]  /*01f0*/  LDC.64 R2, c[0x0][0x380] ;  /* 0x0000e000ff027b82 */ /* 0x000e6a0000000a00 */
[----:B------:R-:W-:-:S05]  /*0200*/  @P0 IADD3 R4, PT, PT, R4, 0x1, RZ ;  /* 0x0000000104040810 */ /* 0x000fca0007ffe0ff */
[----:B------:R-:W-:Y:S02]  /*0210*/  IMAD.MOV.U32 R17, RZ, RZ, R4 ;  /* 0x000000ffff117224 */ /* 0x000fe400078e0004 */
[----:B------:R-:W2:Y:S03]  /*0220*/  LDC.64 R4, c[0x0][0x388] ;  /* 0x0000e200ff047b82 */ /* 0x000ea60000000a00 */
[----:B------:R-:W-:Y:S02]  /*0230*/  @!P1 IADD3 R17, PT, PT, -R17, RZ, RZ ;  /* 0x000000ff11119210 */ /* 0x000fe40007ffe1ff */
[----:B------:R-:W-:-:S05]  /*0240*/  @!P2 LOP3.LUT R17, RZ, R0, RZ, 0x33, !PT ;  /* 0x00000000ff11a212 */ /* 0x000fca00078e33ff */
[----:B------:R-:W-:-:S04]  /*0250*/  IMAD.MOV R6, RZ, RZ, -R17 ;  /* 0x000000ffff067224 */ /* 0x000fc800078e0a11 */
[----:B------:R-:W-:Y:S02]  /*0260*/  IMAD R19, R0, R6, R7 ;  /* 0x0000000600137224 */ /* 0x000fe400078e0207 */
[----:B0-----:R-:W-:-:S07]  /*0270*/  IMAD.WIDE.U32 R6, R7, 0x4, R8 ;  /* 0x0000000407067825 */ /* 0x001fce00078e0008 */
.L_x_0:
[----:B------:R-:W-:Y:S02]  /*0280*/  IMAD R11, R0, UR4, R19 ;  /* 0x00000004000b7c24 */ /* 0x000fe4000f8e0213 */
[----:B------:R-:W-:Y:S02]  /*0290*/  IMAD R9, R17, R0, UR4 ;  /* 0x0000000411097e24 */ /* 0x000fe4000f8e0200 */
[----:B--2---:R-:W-:-:S04]  /*02a0*/  IMAD.WIDE R10, R11, 0x4, R4 ;  /* 0x000000040b0a7825 */ /* 0x004fc800078e0204 */
[----:B-1----:R-:W-:Y:S02]  /*02b0*/  IMAD.WIDE R8, R9, 0x4, R2 ;  /* 0x0000000409087825 */ /* 0x002fe400078e0202 */
[----:B------:R-:W2:Y:S04]  /*02c0*/  LDG.E R11, desc[UR6][R10.64] ;  /* 0x000000060a0b7981 */ /* 0x000ea8000c1e1900 */
[----:B------:R-:W2:Y:S02]  /*02d0*/  LDG.E R8, desc[UR6][R8.64] ;  /* 0x0000000608087981 */ /* 0x000ea4000c1e1900 */
[----:B--2---:R-:W-:-:S05]  /*02e0*/  IMAD R15, R8, R11, RZ ;  /* 0x0000000b080f7224 */ /* 0x004fca00078e02ff */
[----:B------:R0:W-:Y:S04]  /*02f0*/  STG.E desc[UR6][R6.64], R15 ;  /* 0x0000000f06007986 */ /* 0x0001e8000c101906 */
[----:B------:R-:W2:Y:S01]  /*0300*/  LDG.E R0, desc[UR6][R12.64] ;  /* 0x000000060c007981 */ /* 0x000ea2000c1e1900 */
[----:B------:R-:W-:-:S06]  /*0310*/  UIADD3 UR4, UPT, UPT, UR4, 0x1, URZ ;  /* 0x0000000104047890 */ /* 0x000fcc000fffe0ff */
[----:B--2---:R-:W-:-:S13]  /*0320*/  ISETP.LE.AND P0, PT, R0, UR4, PT ;  /* 0x0000000400007c0c */ /* 0x004fda000bf03270 */
[----:B0-----:R-:W-:Y:S05]  /*0330*/  @!P0 BRA `(.L_x_0) ;  /* 0xfffffffc00d08947 */ /* 0x001fea000383ffff */
[----:B------:R-:W-:Y:S05]  /*0340*/  EXIT ;  /* 0x000000000000794d */ /* 0x000fea0003800000 */
.L_x_1:
[----:B------:R-:W-:-:S00]  /*0350*/  BRA `(.L_x_1) ;  /* 0xfffffffc00fc7947 */ /* 0x000fc0000383ffff */
[----:B------:R-:W-:-:S00]  /*0360*/  NOP ;  /* 0x0000000000007918 */ /* 0x000fc00000000000 */
        /* <DEDUP_REMOVED lines=9> */
.L_x_4:


//--------------------- .text._Z16GPU_Matrix_MinusPKiS0_PiRS_ --------------------------
	.section	.text._Z16GPU_Matrix_MinusPKiS0_PiRS_,"ax",@progbits
	.align	128
        .global         _Z16GPU_Matrix_MinusPKiS0_PiRS_
        .type           _Z16GPU_Matrix_MinusPKiS0_PiRS_,@function
        .size           _Z16GPU_Matrix_MinusPKiS0_PiRS_,(.L_x_5 - _Z16GPU_Matrix_MinusPKiS0_PiRS_)
        .other          _Z16GPU_Matrix_MinusPKiS0_PiRS_,@"STO_CUDA_ENTRY STV_DEFAULT"
_Z16GPU_Matrix_MinusPKiS0_PiRS_:
.text._Z16GPU_Matrix_MinusPKiS0_PiRS_:
[----:B------:R-:W-:Y:S01]  /*0000*/  LDC R1, c[0x0][0x37c] ;  /* 0x0000df00ff017b82 */ /* 0x000fe20000000800 */
[----:B------:R-:W0:Y:S07]  /*0010*/  S2R R9, SR_TID.X ;  /* 0x0000000000097919 */ /* 0x000e2e0000002100 */
[----:B------:R-:W0:Y:S01]  /*0020*/  LDC.64 R2, c[0x0][0x380] ;  /* 0x0000e000ff027b82 */ /* 0x000e220000000a00 */
[----:B------:R-:W1:Y:S07]  /*0030*/  LDCU.64 UR4, c[0x0][0x358] ;  /* 0x00006b00ff0477ac */ /* 0x000e6e0008000a00 */
[----:B------:R-:W2:Y:S08]  /*0040*/  LDC.64 R4, c[0x0][0x388] ;  /* 0x0000e200ff047b82 */ /* 0x000eb00000000a00 */
[----:B------:R-:W3:Y:S01]  /*0050*/  LDC.64 R6, c[0x0][0x390] ;  /* 0x0000e400ff067b82 */ /* 0x000ee20000000a00 */
[----:B0-----:R-:W-:-:S04]  /*0060*/  IMAD.WIDE.U32 R2, R9, 0x4, R2 ;  /* 0x0000000409027825 */ /* 0x001fc800078e0002 */
[C---:B--2---:R-:W-:Y:S02]  /*0070*/  IMAD.WIDE.U32 R4, R9.reuse, 0x4, R4 ;  /* 0x0000000409047825 */ /* 0x044fe400078e0004 */
[----:B-1----:R-:W2:Y:S04]  /*0080*/  LDG.E R2, desc[UR4][R2.64] ;  /* 0x0000000402027981 */ /* 0x002ea8000c1e1900 */
[----:B------:R-:W2:Y:S01]  /*0090*/  LDG.E R5, desc[UR4][R4.64] ;  /* 0x0000000404057981 */ /* 0x000ea2000c1e1900 */
[----:B---3--:R-:W-:Y:S01]  /*00a0*/  IMAD.WIDE.U32 R6, R9, 0x4, R6 ;  /* 0x0000000409067825 */ /* 0x008fe200078e0006 */
[----:B--2---:R-:W-:-:S05]  /*00b0*/  IADD3 R9, PT, PT, R2, -R5, RZ ;  /* 0x8000000502097210 */ /* 0x004fca0007ffe0ff */
[----:B------:R-:W-:Y:S01]  /*00c0*/  STG.E desc[UR4][R6.64], R9 ;  /* 0x0000000906007986 */ /* 0x000fe2000c101904 */
[----:B------:R-:W-:Y:S05]  /*00d0*/  EXIT ;  /* 0x000000000000794d */ /* 0x000fea0003800000 */
.L_x_2:
        /* <DEDUP_REMOVED lines=10> */
.L_x_5:


//--------------------- .text._Z14GPU_Matrix_AddPKiS0_PiRS_ --------------------------
	.section	.text._Z14GPU_Matrix_AddPKiS0_PiRS_,"ax",@progbits
	.align	128
        .global         _Z14GPU_Matrix_AddPKiS0_PiRS_
        .type           _Z14GPU_Matrix_AddPKiS0_PiRS_,@function
        .size           _Z14GPU_Matrix_AddPKiS0_PiRS_,(.L_x_6 - _Z14GPU_Matrix_AddPKiS0_PiRS_)
        .other          _Z14GPU_Matrix_AddPKiS0_PiRS_,@"STO_CUDA_ENTRY STV_DEFAULT"
_Z14GPU_Matrix_AddPKiS0_PiRS_:
.text._Z14GPU_Matrix_AddPKiS0_PiRS_:
        /* <DEDUP_REMOVED lines=11> */
[----:B--2---:R-:W-:-:S05]  /*00b0*/  IADD3 R9, PT, PT, R2, R5, RZ ;  /* 0x0000000502097210 */ /* 0x004fca0007ffe0ff */
[----:B------:R-:W-:Y:S01]  /*00c0*/  STG.E desc[UR4][R6.64], R9 ;  /* 0x0000000906007986 */ /* 0x000fe2000c101904 */
[----:B------:R-:W-:Y:S05]  /*00d0*/  EXIT ;  /* 0x000000000000794d */ /* 0x000fea0003800000 */
.L_x_3:
        /* <DEDUP_REMOVED lines=10> */
.L_x_6:


//--------------------- .nv.shared.reserved.0     --------------------------
	.section	.nv.shared.reserved.0,"aw",@nobits
	.weak		__nv_reservedSMEM_offset_0_alias
	.size		__nv_reservedSMEM_offset_0_alias, 0, 64
	.other		__nv_reservedSMEM_offset_0_alias,@"STO_CUDA_RESERVED_SHARED STV_DEFAULT"
__nv_reservedSMEM_offset_0_alias:
	.zero		0
	.zero		64


//--------------------- .nv.constant0._Z19GPU_Matrix_MultiplyPKiS0_PiRS_ --------------------------
	.section	.nv.constant0._Z19GPU_Matrix_MultiplyPKiS0_PiRS_,"a",@progbits
	.sectionflags	@""
	.align	4
.nv.constant0._Z19GPU_Matrix_MultiplyPKiS0_PiRS_:
	.zero		928


//--------------------- .nv.constant0._Z16GPU_Matrix_MinusPKiS0_PiRS_ --------------------------
	.section	.nv.constant0._Z16GPU_Matrix_MinusPKiS0_PiRS_,"a",@progbits
	.sectionflags	@""
	.align	4
.nv.constant0._Z16GPU_Matrix_MinusPKiS0_PiRS_:
	.zero		928


//--------------------- .nv.constant0._Z14GPU_Matrix_AddPKiS0_PiRS_ --------------------------
	.section	.nv.constant0._Z14GPU_Matrix_AddPKiS0_PiRS_,"a",@progbits
	.sectionflags	@""
	.align	4
.nv.constant0._Z14GPU_Matrix_AddPKiS0_PiRS_:
	.zero		928


//--------------------- SYMBOLS --------------------------

	.type		.nv.reservedSmem.offset0,@object
	.size		.nv.reservedSmem.offset0,0x4
